	.headerflags	@"EF_CUDA_TEXMODE_UNIFIED EF_CUDA_64BIT_ADDRESS EF_CUDA_ACCELERATORS EF_CUDA_SM90 EF_CUDA_VIRTUAL_SM(EF_CUDA_SM90)"
	.elftype	@"ET_EXEC"


//--------------------- .nv.info                  --------------------------
	.section	.nv.info,"",@"SHT_CUDA_INFO"
	.align	4


	//----- nvinfo : EIATTR_REGCOUNT
	.align		4
        /*0000*/ 	.byte	0x04, 0x2f
        /*0002*/ 	.short	(.L_1 - .L_0)
	.align		4
.L_0:
        /*0004*/ 	.word	index@(triton_poi_fused_reflection_pad1d_10)
        /*0008*/ 	.word	0x0000000e


	//----- nvinfo : EIATTR_MIN_STACK_SIZE
	.align		4
.L_1:
        /*000c*/ 	.byte	0x04, 0x12
        /*000e*/ 	.short	(.L_3 - .L_2)
	.align		4
.L_2:
        /*0010*/ 	.word	index@(triton_poi_fused_reflection_pad1d_10)
        /*0014*/ 	.word	0x00000000


	//----- nvinfo : EIATTR_FRAME_SIZE
	.align		4
.L_3:
        /*0018*/ 	.byte	0x04, 0x11
        /*001a*/ 	.short	(.L_5 - .L_4)
	.align		4
.L_4:
        /*001c*/ 	.word	index@(triton_poi_fused_reflection_pad1d_10)
        /*0020*/ 	.word	0x00000000


	//----- nvinfo : EIATTR_MIN_STACK_SIZE
	.align		4
.L_5:
        /*0024*/ 	.byte	0x04, 0x12
        /*0026*/ 	.short	(.L_7 - .L_6)
	.align		4
.L_6:
        /*0028*/ 	.word	index@(triton_poi_fused_reflection_pad1d_10)
        /*002c*/ 	.word	0x00000000
.L_7:


//--------------------- .nv.info.triton_poi_fused_reflection_pad1d_10 --------------------------
	.section	.nv.info.triton_poi_fused_reflection_pad1d_10,"",@"SHT_CUDA_INFO"
	.sectionflags	@""
	.align	4


	//----- nvinfo : EIATTR_CUDA_API_VERSION
	.align		4
        /*0000*/ 	.byte	0x04, 0x37
        /*0002*/ 	.short	(.L_9 - .L_8)
.L_8:
        /*0004*/ 	.word	0x0000007c


	//----- nvinfo : EIATTR_KPARAM_INFO
	.align		4
.L_9:
        /*0008*/ 	.byte	0x04, 0x17
        /*000a*/ 	.short	(.L_11 - .L_10)
.L_10:
        /*000c*/ 	.word	0x00000000
        /*0010*/ 	.short	0x0002
        /*0012*/ 	.short	0x0010
        /*0014*/ 	.byte	0x00, 0xf0, 0x11, 0x00


	//----- nvinfo : EIATTR_KPARAM_INFO
	.align		4
.L_11:
        /*0018*/ 	.byte	0x04, 0x17
        /*001a*/ 	.short	(.L_13 - .L_12)
.L_12:
        /*001c*/ 	.word	0x00000000
        /*0020*/ 	.short	0x0001
        /*0022*/ 	.short	0x0008
        /*0024*/ 	.byte	0x00, 0xf4, 0x21, 0x00


	//----- nvinfo : EIATTR_KPARAM_INFO
	.align		4
.L_13:
        /*0028*/ 	.byte	0x04, 0x17
        /*002a*/ 	.short	(.L_15 - .L_14)
.L_14:
        /*002c*/ 	.word	0x00000000
        /*0030*/ 	.short	0x0000
        /*0032*/ 	.short	0x0000
        /*0034*/ 	.byte	0x00, 0xf4, 0x21, 0x00


	//----- nvinfo : EIATTR_SPARSE_MMA_MASK
	.align		4
.L_15:
        /*0038*/ 	.byte	0x03, 0x50
        /*003a*/ 	.short	0x0000


	//----- nvinfo : EIATTR_MAXREG_COUNT
	.align		4
        /*003c*/ 	.byte	0x03, 0x1b
        /*003e*/ 	.short	0x00ff


	//----- nvinfo : EIATTR_EXIT_INSTR_OFFSETS
	.align		4
        /*0040*/ 	.byte	0x04, 0x1c
        /*0042*/ 	.short	(.L_17 - .L_16)


	//   ....[0]....
.L_16:
        /*0044*/ 	.word	0x000001f0


	//   ....[1]....
        /*0048*/ 	.word	0x00000210


	//----- nvinfo : EIATTR_REQNTID
	.align		4
.L_17:
        /*004c*/ 	.byte	0x04, 0x10
        /*004e*/ 	.short	(.L_19 - .L_18)
.L_18:
        /*0050*/ 	.word	0x00000080
        /*0054*/ 	.word	0x00000001
        /*0058*/ 	.word	0x00000001


	//----- nvinfo : EIATTR_CBANK_PARAM_SIZE
	.align		4
.L_19:
        /*005c*/ 	.byte	0x03, 0x19
        /*005e*/ 	.short	0x0014


	//----- nvinfo : EIATTR_PARAM_CBANK
	.align		4
        /*0060*/ 	.byte	0x04, 0x0a
        /*0062*/ 	.short	(.L_21 - .L_20)
	.align		4
.L_20:
        /*0064*/ 	.word	index@(.nv.constant0.triton_poi_fused_reflection_pad1d_10)
        /*0068*/ 	.short	0x0210
        /*006a*/ 	.short	0x0014


	//----- nvinfo : EIATTR_SW_WAR
	.align		4
.L_21:
        /*006c*/ 	.byte	0x04, 0x36
        /*006e*/ 	.short	(.L_23 - .L_22)
.L_22:
        /*0070*/ 	.word	0x00000008
.L_23:


//--------------------- .nv.callgraph             --------------------------
	.section	.nv.callgraph,"",@"SHT_CUDA_CALLGRAPH"
	.align	4
	.sectionentsize	8
	.align		4
        /*0000*/ 	.word	0x00000000
	.align		4
        /*0004*/ 	.word	0xffffffff
	.align		4
        /*0008*/ 	.word	0x00000000
	.align		4
        /*000c*/ 	.word	0xfffffffe
	.align		4
        /*0010*/ 	.word	0x00000000
	.align		4
        /*0014*/ 	.word	0xfffffffd
	.align		4
        /*0018*/ 	.word	0x00000000
	.align		4
        /*001c*/ 	.word	0xfffffffc


//--------------------- .text.triton_poi_fused_reflection_pad1d_10 --------------------------
	.section	.text.triton_poi_fused_reflection_pad1d_10,"ax",@progbits
	.align	128
        .global         triton_poi_fused_reflection_pad1d_10
        .type           triton_poi_fused_reflection_pad1d_10,@function
        .size           triton_poi_fused_reflection_pad1d_10,(.L_x_1 - triton_poi_fused_reflection_pad1d_10)
        .other          triton_poi_fused_reflection_pad1d_10,@"STO_CUDA_ENTRY STV_DEFAULT"
triton_poi_fused_reflection_pad1d_10:
.text.triton_poi_fused_reflection_pad1d_10:
[----:B------:R-:W0:Y:S02]  /*0000*/  LDC R1, c[0x0][0x28] ;  /* 0x00000a00ff017b82 */ /* 0x000e240000000800 */
[----:B------:R-:W1:Y:S01]  /*0010*/  S2R R0, SR_TID.X ;  /* 0x0000000000007919 */ /* 0x000e620000002100 */
[----:B------:R-:W-:Y:S01]  /*0020*/  CS2R R10, SRZ ;  /* 0x00000000000a7805 */ /* 0x000fe2000001ff00 */
[----:B------:R-:W-:Y:S01]  /*0030*/  ULDC.64 UR4, c[0x0][0x208] ;  /* 0x0000820000047ab9 */ /* 0x000fe20000000a00 */
[----:B------:R-:W2:Y:S01]  /*0040*/  S2R R9, SR_CTAID.X ;  /* 0x0000000000097919 */ /* 0x000ea20000002500 */
[----:B-1----:R-:W-:-:S05]  /*0050*/  IMAD.SHL.U32 R0, R0, 0x2, RZ ;  /* 0x0000000200007824 */ /* 0x002fca00078e00ff */
[----:B------:R-:W-:-:S04]  /*0060*/  LOP3.LUT R0, R0, 0xfe, RZ, 0xc0, !PT ;  /* 0x000000fe00007812 */ /* 0x000fc800078ec0ff */
[----:B--2---:R-:W-:-:S04]  /*0070*/  LEA R9, R9, R0, 0x8 ;  /* 0x0000000009097211 */ /* 0x004fc800078e40ff */
[C---:B------:R-:W-:Y:S01]  /*0080*/  ISETP.GE.AND P0, PT, R9.reuse, 0x108, PT ;  /* 0x000001080900780c */ /* 0x040fe20003f06270 */
[C---:B------:R-:W-:Y:S02]  /*0090*/  VIADD R0, R9.reuse, 0x1 ;  /* 0x0000000109007836 */ /* 0x040fe40000000000 */
[----:B------:R-:W-:-:S04]  /*00a0*/  IMAD.HI R2, R9, 0x3e0f83e1, RZ ;  /* 0x3e0f83e109027827 */ /* 0x000fc800078e02ff */
[----:B------:R-:W-:Y:S01]  /*00b0*/  IMAD.HI R5, R0, 0x3e0f83e1, RZ ;  /* 0x3e0f83e100057827 */ /* 0x000fe200078e02ff */
[----:B------:R-:W-:-:S04]  /*00c0*/  SHF.R.U32.HI R3, RZ, 0x1f, R2 ;  /* 0x0000001fff037819 */ /* 0x000fc80000011602 */
[----:B------:R-:W-:Y:S02]  /*00d0*/  SHF.R.U32.HI R6, RZ, 0x1f, R5 ;  /* 0x0000001fff067819 */ /* 0x000fe40000011605 */
[----:B------:R-:W-:Y:S02]  /*00e0*/  LEA.HI.SX32 R4, R2, R3, 0x1c ;  /* 0x0000000302047211 */ /* 0x000fe400078fe2ff */
[----:B------:R-:W1:Y:S01]  /*00f0*/  LDC.64 R2, c[0x0][0x210] ;  /* 0x00008400ff027b82 */ /* 0x000e620000000a00 */
[----:B------:R-:W-:Y:S02]  /*0100*/  LEA.HI.SX32 R7, R5, R6, 0x1c ;  /* 0x0000000605077211 */ /* 0x000fe400078fe2ff */
[----:B------:R-:W-:-:S03]  /*0110*/  IMAD R5, R4, -0x42, R9 ;  /* 0xffffffbe04057824 */ /* 0x000fc600078e0209 */
[----:B------:R-:W-:Y:S02]  /*0120*/  IMAD R7, R7, -0x42, R0 ;  /* 0xffffffbe07077824 */ /* 0x000fe400078e0200 */
[----:B------:R-:W-:Y:S02]  /*0130*/  IADD3 R5, R5, -0x3f, RZ ;  /* 0xffffffc105057810 */ /* 0x000fe40007ffe0ff */
[----:B------:R-:W-:Y:S02]  /*0140*/  VIADD R7, R7, 0xffffffc1 ;  /* 0xffffffc107077836 */ /* 0x000fe40000000000 */
[----:B------:R-:W-:-:S03]  /*0150*/  IABS R5, R5 ;  /* 0x0000000500057213 */ /* 0x000fc60000000000 */
[----:B------:R-:W-:Y:S02]  /*0160*/  IABS R7, R7 ;  /* 0x0000000700077213 */ /* 0x000fe40000000000 */
[----:B------:R-:W-:-:S03]  /*0170*/  LEA R5, R4, -R5, 0x6 ;  /* 0x8000000504057211 */ /* 0x000fc600078e30ff */
[----:B------:R-:W-:Y:S02]  /*0180*/  IMAD R7, R4, 0x40, -R7 ;  /* 0x0000004004077824 */ /* 0x000fe400078e0a07 */
[----:B-1----:R-:W-:-:S04]  /*0190*/  IMAD.WIDE R4, R5, 0x4, R2 ;  /* 0x0000000405047825 */ /* 0x002fc800078e0202 */
[----:B------:R-:W-:Y:S01]  /*01a0*/  IMAD.WIDE R2, R7, 0x4, R2 ;  /* 0x0000000407027825 */ /* 0x000fe200078e0202 */
[----:B------:R1:W5:Y:S01]  /*01b0*/  @!P0 LDG.E R10, desc[UR4][R4.64+0xfc] ;  /* 0x0000fc04040a8981 */ /* 0x000362000c1e1900 */
[----:B------:R-:W2:Y:S03]  /*01c0*/  LDC.64 R6, c[0x0][0x218] ;  /* 0x00008600ff067b82 */ /* 0x000ea60000000a00 */
[----:B------:R1:W5:Y:S01]  /*01d0*/  @!P0 LDG.E R11, desc[UR4][R2.64+0xfc] ;  /* 0x0000fc04020b8981 */ /* 0x000362000c1e1900 */
[----:B--2---:R-:W-:Y:S01]  /*01e0*/  IMAD.WIDE R6, R9, 0x4, R6 ;  /* 0x0000000409067825 */ /* 0x004fe200078e0206 */
[----:B-1----:R-:W-:Y:S06]  /*01f0*/  @P0 EXIT ;  /* 0x000000000000094d */ /* 0x002fec0003800000 */
[----:B-----5:R-:W-:Y:S01]  /*0200*/  STG.E.64 desc[UR4][R6.64], R10 ;  /* 0x0000000a06007986 */ /* 0x020fe2000c101b04 */
[----:B------:R-:W-:Y:S05]  /*0210*/  EXIT ;  /* 0x000000000000794d */ /* 0x000fea0003800000 */
.L_x_0:
[----:B------:R-:W-:-:S00]  /*0220*/  BRA `(.L_x_0) ;  /* 0xfffffffc00fc7947 */ /* 0x000fc0000383ffff */
[----:B------:R-:W-:-:S00]  /*0230*/  NOP ;  /* 0x0000000000007918 */ /* 0x000fc00000000000 */
        /* <DEDUP_REMOVED lines=12> */
.L_x_1:


//--------------------- .nv.constant0.triton_poi_fused_reflection_pad1d_10 --------------------------
	.section	.nv.constant0.triton_poi_fused_reflection_pad1d_10,"a",@progbits
	.sectionflags	@""
	.align	4
.nv.constant0.triton_poi_fused_reflection_pad1d_10:
	.zero		548
